//
// Generated by NVIDIA NVVM Compiler
//
// Compiler Build ID: CL-36424714
// Cuda compilation tools, release 13.0, V13.0.88
// Based on NVVM 20.0.0
//

.version 9.0
.target sm_100
.address_size 64

	// .globl	_Z18CalculationsKernelxPxS_

.visible .entry _Z18CalculationsKernelxPxS_(
	.param .u64 _Z18CalculationsKernelxPxS__param_0,
	.param .u64 .ptr .align 1 _Z18CalculationsKernelxPxS__param_1,
	.param .u64 .ptr .align 1 _Z18CalculationsKernelxPxS__param_2
)
{
	.reg .pred 	%p<14>;
	.reg .b32 	%r<48>;
	.reg .b64 	%rd<86>;

	ld.param.u64 	%rd42, [_Z18CalculationsKernelxPxS__param_0];
	mov.u32 	%r19, %ntid.x;
	mov.u32 	%r20, %ctaid.x;
	mov.u32 	%r21, %tid.x;
	mad.lo.s32 	%r22, %r19, %r20, %r21;
	cvt.u64.u32 	%rd1, %r22;
	setp.le.s64 	%p3, %rd42, %rd1;
	mov.b64 	%rd74, 0;
	mov.u64 	%rd75, %rd74;
	mov.u64 	%rd76, %rd74;
	@%p3 bra 	$L__BB0_15;
	mov.b32 	%r41, 0;
	mov.b64 	%rd76, 0;
	mov.u64 	%rd75, %rd76;
	mov.u64 	%rd74, %rd76;
	mov.u32 	%r40, %r41;
	mov.u64 	%rd62, %rd76;
$L__BB0_2:
	ld.param.u64 	%rd56, [_Z18CalculationsKernelxPxS__param_1];
	cvta.to.global.u64 	%rd44, %rd56;
	shl.b64 	%rd45, %rd62, 3;
	add.s64 	%rd46, %rd44, %rd45;
	ld.global.u64 	%rd6, [%rd46];
	mul.lo.s64 	%rd7, %rd6, %rd6;
	add.s64 	%rd47, %rd7, 24;
	setp.gt.u64 	%p4, %rd47, %rd1;
	@%p4 bra 	$L__BB0_15;
	setp.ne.s32 	%p6, %r41, 0;
	mov.pred 	%p13, -1;
	@%p6 bra 	$L__BB0_14;
	mov.b64 	%rd66, 0;
	mov.b32 	%r42, 0;
$L__BB0_5:
	ld.param.u64 	%rd57, [_Z18CalculationsKernelxPxS__param_1];
	cvta.to.global.u64 	%rd67, %rd57;
	shl.b64 	%rd49, %rd66, 3;
	add.s64 	%rd50, %rd67, %rd49;
	ld.global.u64 	%rd13, [%rd50];
	mul.lo.s64 	%rd51, %rd13, %rd13;
	mad.lo.s64 	%rd14, %rd51, %rd13, %rd7;
	add.s64 	%rd52, %rd1, -16;
	setp.gt.s64 	%p7, %rd14, %rd52;
	mov.b32 	%r41, 0;
	@%p7 bra 	$L__BB0_13;
	setp.ne.s32 	%p8, %r40, 0;
	mov.b32 	%r41, 0;
	@%p8 bra 	$L__BB0_12;
	mov.b32 	%r41, 0;
	mov.u32 	%r40, %r41;
$L__BB0_8:
	ld.global.u64 	%rd19, [%rd67];
	mul.lo.s64 	%rd53, %rd19, %rd19;
	mad.lo.s64 	%rd20, %rd53, %rd53, %rd14;
	setp.gt.s64 	%p9, %rd20, %rd1;
	@%p9 bra 	$L__BB0_12;
	setp.ne.s64 	%p10, %rd20, %rd1;
	mov.b32 	%r40, 0;
	@%p10 bra 	$L__BB0_11;
	mov.b32 	%r40, 1;
	mov.u32 	%r41, %r40;
	mov.u32 	%r42, %r40;
	mov.u64 	%rd74, %rd6;
	mov.u64 	%rd75, %rd13;
	mov.u64 	%rd76, %rd19;
$L__BB0_11:
	setp.ne.s64 	%p11, %rd20, %rd1;
	add.s64 	%rd67, %rd67, 8;
	@%p11 bra 	$L__BB0_8;
$L__BB0_12:
	add.s64 	%rd66, %rd66, 1;
	setp.eq.s32 	%p12, %r41, 0;
	@%p12 bra 	$L__BB0_5;
$L__BB0_13:
	setp.eq.s32 	%p13, %r42, 0;
$L__BB0_14:
	add.s64 	%rd62, %rd62, 1;
	@%p13 bra 	$L__BB0_2;
$L__BB0_15:
	ld.param.u64 	%rd58, [_Z18CalculationsKernelxPxS__param_2];
	cvta.to.global.u64 	%rd54, %rd58;
	mad.lo.s64 	%rd55, %rd1, 24, %rd54;
	st.global.u64 	[%rd55], %rd74;
	st.global.u64 	[%rd55+8], %rd75;
	st.global.u64 	[%rd55+16], %rd76;
	ret;

}


// ===== COMPILED SASS (sm_100) =====

	.target	sm_100

	.elftype	@"ET_EXEC"


//--------------------- .note.nv.tkinfo           --------------------------
	.section	.note.nv.tkinfo,"",@"SHT_NOTE"
	.sectionflags	@"SHF_NOTE_NV_TKINFO"
	.tkinfo
        /*0018*/ 	.word	0x00000002
        /*0030*/ 	.string	""
        /*0030*/ 	.string	"ptxas"
        /*0030*/ 	.string	"Cuda compilation tools, release 13.0, V13.0.88"
        /*0030*/ 	.string	"Build cuda_13.0.r13.0/compiler.36424714_0"
        /*0030*/ 	.string	"-arch sm_100 -m 64 "



//--------------------- .note.nv.cuinfo           --------------------------
	.section	.note.nv.cuinfo,"",@"SHT_NOTE"
	.sectionflags	@"SHF_NOTE_NV_CUINFO"
        /*0018*/ 	.short	0x0002
        /*001a*/ 	.short	0x0064
        /*001c*/ 	.short	0x0082
	.zero		2


//--------------------- .nv.info                  --------------------------
	.section	.nv.info,"",@"SHT_CUDA_INFO"
	.align	4


	//----- nvinfo : EIATTR_REGCOUNT
	.align		4
        /*0000*/ 	.byte	0x04, 0x2f
        /*0002*/ 	.short	(.L_1 - .L_0)
	.align		4
.L_0:
        /*0004*/ 	.word	index@(_Z18CalculationsKernelxPxS_)
        /*0008*/ 	.word	0x00000024


	//----- nvinfo : EIATTR_FRAME_SIZE
	.align		4
.L_1:
        /*000c*/ 	.byte	0x04, 0x11
        /*000e*/ 	.short	(.L_3 - .L_2)
	.align		4
.L_2:
        /*0010*/ 	.word	index@(_Z18CalculationsKernelxPxS_)
        /*0014*/ 	.word	0x00000000


	//----- nvinfo : EIATTR_MIN_STACK_SIZE
	.align		4
.L_3:
        /*0018*/ 	.byte	0x04, 0x12
        /*001a*/ 	.short	(.L_5 - .L_4)
	.align		4
.L_4:
        /*001c*/ 	.word	index@(_Z18CalculationsKernelxPxS_)
        /*0020*/ 	.word	0x00000000
.L_5:


//--------------------- .nv.compat                --------------------------
	.section	.nv.compat,"",@"SHT_CUDA_COMPAT_INFO"
	.align	4
        /*0000*/ 	.byte	0x02, 0x09, 0x00, 0x00, 0x02, 0x02, 0x01, 0x00, 0x02, 0x05, 0x05, 0x00, 0x03, 0x07, 0x01, 0x01
        /*0010*/ 	.byte	0x02, 0x03, 0x00, 0x00, 0x02, 0x06, 0x01, 0x00, 0x04, 0x0b, 0x08, 0x00, 0x09, 0x00, 0x00, 0x00
        /*0020*/ 	.byte	0x00, 0x00, 0x00, 0x00


//--------------------- .nv.info._Z18CalculationsKernelxPxS_ --------------------------
	.section	.nv.info._Z18CalculationsKernelxPxS_,"",@"SHT_CUDA_INFO"
	.sectionflags	@""
	.align	4


	//----- nvinfo : EIATTR_CUDA_API_VERSION
	.align		4
        /*0000*/ 	.byte	0x04, 0x37
        /*0002*/ 	.short	(.L_7 - .L_6)
.L_6:
        /*0004*/ 	.word	0x00000082


	//----- nvinfo : EIATTR_KPARAM_INFO
	.align		4
.L_7:
        /*0008*/ 	.byte	0x04, 0x17
        /*000a*/ 	.short	(.L_9 - .L_8)
.L_8:
        /*000c*/ 	.word	0x00000000
        /*0010*/ 	.short	0x0002
        /*0012*/ 	.short	0x0010
        /*0014*/ 	.byte	0x00, 0xf5, 0x21, 0x00


	//----- nvinfo : EIATTR_KPARAM_INFO
	.align		4
.L_9:
        /*0018*/ 	.byte	0x04, 0x17
        /*001a*/ 	.short	(.L_11 - .L_10)
.L_10:
        /*001c*/ 	.word	0x00000000
        /*0020*/ 	.short	0x0001
        /*0022*/ 	.short	0x0008
        /*0024*/ 	.byte	0x00, 0xf5, 0x21, 0x00


	//----- nvinfo : EIATTR_KPARAM_INFO
	.align		4
.L_11:
        /*0028*/ 	.byte	0x04, 0x17
        /*002a*/ 	.short	(.L_13 - .L_12)
.L_12:
        /*002c*/ 	.word	0x00000000
        /*0030*/ 	.short	0x0000
        /*0032*/ 	.short	0x0000
        /*0034*/ 	.byte	0x00, 0xf0, 0x21, 0x00


	//----- nvinfo : EIATTR_SPARSE_MMA_MASK
	.align		4
.L_13:
        /*0038*/ 	.byte	0x03, 0x50
        /*003a*/ 	.short	0x0000


	//----- nvinfo : EIATTR_MAXREG_COUNT
	.align		4
        /*003c*/ 	.byte	0x03, 0x1b
        /*003e*/ 	.short	0x00ff


	//----- nvinfo : EIATTR_MERCURY_ISA_VERSION
	.align		4
        /*0040*/ 	.byte	0x03, 0x5f
        /*0042*/ 	.short	0x0101


	//----- nvinfo : EIATTR_VRC_CTA_INIT_COUNT
	.align		4
        /*0044*/ 	.byte	0x02, 0x4a
	.zero		1
	.zero		1


	//----- nvinfo : EIATTR_EXIT_INSTR_OFFSETS
	.align		4
        /*0048*/ 	.byte	0x04, 0x1c
        /*004a*/ 	.short	(.L_15 - .L_14)


	//   ....[0]....
.L_14:
        /*004c*/ 	.word	0x00000750


	//----- nvinfo : EIATTR_CRS_STACK_SIZE
	.align		4
.L_15:
        /*0050*/ 	.byte	0x04, 0x1e
        /*0052*/ 	.short	(.L_17 - .L_16)
.L_16:
        /*0054*/ 	.word	0x00000000


	//----- nvinfo : EIATTR_CBANK_PARAM_SIZE
	.align		4
.L_17:
        /*0058*/ 	.byte	0x03, 0x19
        /*005a*/ 	.short	0x0018


	//----- nvinfo : EIATTR_PARAM_CBANK
	.align		4
        /*005c*/ 	.byte	0x04, 0x0a
        /*005e*/ 	.short	(.L_19 - .L_18)
	.align		4
.L_18:
        /*0060*/ 	.word	index@(.nv.constant0._Z18CalculationsKernelxPxS_)
        /*0064*/ 	.short	0x0380
        /*0066*/ 	.short	0x0018


	//----- nvinfo : EIATTR_SW_WAR
	.align		4
.L_19:
        /*0068*/ 	.byte	0x04, 0x36
        /*006a*/ 	.short	(.L_21 - .L_20)
.L_20:
        /*006c*/ 	.word	0x00000008
.L_21:


//--------------------- .nv.callgraph             --------------------------
	.section	.nv.callgraph,"",@"SHT_CUDA_CALLGRAPH"
	.align	4
	.sectionentsize	8
	.align		4
        /*0000*/ 	.word	0x00000000
	.align		4
        /*0004*/ 	.word	0xffffffff
	.align		4
        /*0008*/ 	.word	0x00000000
	.align		4
        /*000c*/ 	.word	0xfffffffe
	.align		4
        /*0010*/ 	.word	0x00000000
	.align		4
        /*0014*/ 	.word	0xfffffffd
	.align		4
        /*0018*/ 	.word	0x00000000
	.align		4
        /*001c*/ 	.word	0xfffffffc


//--------------------- .text._Z18CalculationsKernelxPxS_ --------------------------
	.section	.text._Z18CalculationsKernelxPxS_,"ax",@progbits
	.align	128
        .global         _Z18CalculationsKernelxPxS_
        .type           _Z18CalculationsKernelxPxS_,@function
        .size           _Z18CalculationsKernelxPxS_,(.L_x_12 - _Z18CalculationsKernelxPxS_)
        .other          _Z18CalculationsKernelxPxS_,@"STO_CUDA_ENTRY STV_DEFAULT"
_Z18CalculationsKernelxPxS_:
.text._Z18CalculationsKernelxPxS_:
[----:B------:R-:W-:Y:S01]  /*0000*/  LDC R1, c[0x0][0x37c] ;  /* 0x0000df00ff017b82 */ /* 0x000fe20000000800 */
[----:B------:R-:W0:Y:S01]  /*0010*/  S2R R29, SR_CTAID.X ;  /* 0x00000000001d7919 */ /* 0x000e220000002500 */
[----:B------:R-:W0:Y:S01]  /*0020*/  LDCU UR4, c[0x0][0x360] ;  /* 0x00006c00ff0477ac */ /* 0x000e220008000800 */
[----:B------:R-:W-:Y:S01]  /*0030*/  BSSY.RECONVERGENT B0, `(.L_x_0) ;  /* 0x000006a000007945 */ /* 0x000fe20003800200 */
[----:B------:R-:W-:Y:S01]  /*0040*/  CS2R R26, SRZ ;  /* 0x00000000001a7805 */ /* 0x000fe2000001ff00 */
[----:B------:R-:W0:Y:S01]  /*0050*/  S2R R0, SR_TID.X ;  /* 0x0000000000007919 */ /* 0x000e220000002100 */
[----:B------:R-:W1:Y:S01]  /*0060*/  LDCU.64 UR8, c[0x0][0x380] ;  /* 0x00007000ff0877ac */ /* 0x000e620008000a00 */
[----:B------:R-:W-:Y:S02]  /*0070*/  CS2R R24, SRZ ;  /* 0x0000000000187805 */ /* 0x000fe4000001ff00 */
[----:B------:R-:W-:Y:S01]  /*0080*/  CS2R R22, SRZ ;  /* 0x0000000000167805 */ /* 0x000fe2000001ff00 */
[----:B------:R-:W2:Y:S01]  /*0090*/  LDCU.64 UR6, c[0x0][0x358] ;  /* 0x00006b00ff0677ac */ /* 0x000ea20008000a00 */
[----:B0-----:R-:W-:-:S05]  /*00a0*/  IMAD R29, R29, UR4, R0 ;  /* 0x000000041d1d7c24 */ /* 0x001fca000f8e0200 */
[----:B-1----:R-:W-:-:S04]  /*00b0*/  ISETP.GE.U32.AND P0, PT, R29, UR8, PT ;  /* 0x000000081d007c0c */ /* 0x002fc8000bf06070 */
[----:B------:R-:W-:-:S13]  /*00c0*/  ISETP.GE.AND.EX P0, PT, RZ, UR9, PT, P0 ;  /* 0x00000009ff007c0c */ /* 0x000fda000bf06300 */
[----:B--2---:R-:W-:Y:S05]  /*00d0*/  @P0 BRA `(.L_x_1) ;  /* 0x00000004007c0947 */ /* 0x004fea0003800000 */
[----:B------:R-:W-:Y:S01]  /*00e0*/  PLOP3.LUT P1, PT, PT, PT, PT, 0x8, 0x80 ;  /* 0x000000000080781c */ /* 0x000fe20003f2e170 */
[----:B------:R-:W-:Y:S01]  /*00f0*/  IMAD.MOV.U32 R28, RZ, RZ, RZ ;  /* 0x000000ffff1c7224 */ /* 0x000fe200078e00ff */
[----:B------:R-:W-:Y:S02]  /*0100*/  CS2R R22, SRZ ;  /* 0x0000000000167805 */ /* 0x000fe4000001ff00 */
[----:B------:R-:W-:Y:S02]  /*0110*/  CS2R R24, SRZ ;  /* 0x0000000000187805 */ /* 0x000fe4000001ff00 */
[----:B------:R-:W-:Y:S01]  /*0120*/  CS2R R26, SRZ ;  /* 0x00000000001a7805 */ /* 0x000fe2000001ff00 */
[----:B------:R-:W-:Y:S02]  /*0130*/  IMAD.MOV.U32 R21, RZ, RZ, RZ ;  /* 0x000000ffff157224 */ /* 0x000fe400078e00ff */
[----:B------:R-:W-:-:S07]  /*0140*/  IMAD.MOV.U32 R16, RZ, RZ, RZ ;  /* 0x000000ffff107224 */ /* 0x000fce00078e00ff */
.L_x_10:
[----:B------:R-:W0:Y:S02]  /*0150*/  LDCU.64 UR4, c[0x0][0x388] ;  /* 0x00007100ff0477ac */ /* 0x000e240008000a00 */
[----:B0-----:R-:W-:-:S04]  /*0160*/  LEA R2, P0, R21, UR4, 0x3 ;  /* 0x0000000415027c11 */ /* 0x001fc8000f8018ff */
[----:B------:R-:W-:-:S06]  /*0170*/  LEA.HI.X R3, R21, UR5, R16, 0x3, P0 ;  /* 0x0000000515037c11 */ /* 0x000fcc00080f1c10 */
[----:B------:R-:W2:Y:S02]  /*0180*/  LDG.E.64 R2, desc[UR6][R2.64] ;  /* 0x0000000602027981 */ /* 0x000ea4000c1e1b00 */
[-C--:B--2---:R-:W-:Y:S02]  /*0190*/  IMAD R7, R3, R2.reuse, RZ ;  /* 0x0000000203077224 */ /* 0x084fe400078e02ff */
[----:B------:R-:W-:-:S04]  /*01a0*/  IMAD.WIDE.U32 R4, R2, R2, RZ ;  /* 0x0000000202047225 */ /* 0x000fc800078e00ff */
[----:B------:R-:W-:Y:S01]  /*01b0*/  IMAD R7, R2, R3, R7 ;  /* 0x0000000302077224 */ /* 0x000fe200078e0207 */
[----:B------:R-:W-:-:S04]  /*01c0*/  IADD3 R0, P2, PT, R4, 0x18, RZ ;  /* 0x0000001804007810 */ /* 0x000fc80007f5e0ff */
[----:B------:R-:W-:Y:S02]  /*01d0*/  IADD3 R19, PT, PT, R5, R7, RZ ;  /* 0x0000000705137210 */ /* 0x000fe40007ffe0ff */
[----:B------:R-:W-:-:S03]  /*01e0*/  ISETP.GT.U32.AND P0, PT, R0, R29, PT ;  /* 0x0000001d0000720c */ /* 0x000fc60003f04070 */
[----:B------:R-:W-:-:S05]  /*01f0*/  IMAD.X R0, RZ, RZ, R19, P2 ;  /* 0x000000ffff007224 */ /* 0x000fca00010e0613 */
[----:B------:R-:W-:-:S13]  /*0200*/  ISETP.GT.U32.AND.EX P0, PT, R0, RZ, PT, P0 ;  /* 0x000000ff0000720c */ /* 0x000fda0003f04100 */
[----:B------:R-:W-:Y:S05]  /*0210*/  @P0 BRA `(.L_x_1) ;  /* 0x00000004002c0947 */ /* 0x000fea0003800000 */
[----:B------:R-:W-:Y:S01]  /*0220*/  ISETP.NE.AND P2, PT, R28, RZ, PT ;  /* 0x000000ff1c00720c */ /* 0x000fe20003f45270 */
[----:B------:R-:W-:Y:S01]  /*0230*/  BSSY.RECONVERGENT B1, `(.L_x_2) ;  /* 0x0000046000017945 */ /* 0x000fe20003800200 */
[----:B------:R-:W-:-:S11]  /*0240*/  PLOP3.LUT P0, PT, PT, PT, PT, 0x80, 0x8 ;  /* 0x000000000008781c */ /* 0x000fd60003f0f070 */
[----:B------:R-:W-:Y:S05]  /*0250*/  @P2 BRA `(.L_x_3) ;  /* 0x00000004000c2947 */ /* 0x000fea0003800000 */
[----:B------:R-:W-:Y:S01]  /*0260*/  HFMA2 R0, -RZ, RZ, 0, 0 ;  /* 0x00000000ff007431 */ /* 0x000fe200000001ff */
[----:B------:R-:W-:Y:S01]  /*0270*/  BSSY.RECONVERGENT B2, `(.L_x_4) ;  /* 0x0000040000027945 */ /* 0x000fe20003800200 */
[----:B------:R-:W-:Y:S02]  /*0280*/  IMAD.MOV.U32 R17, RZ, RZ, RZ ;  /* 0x000000ffff117224 */ /* 0x000fe400078e00ff */
[----:B------:R-:W-:-:S07]  /*0290*/  IMAD.MOV.U32 R20, RZ, RZ, RZ ;  /* 0x000000ffff147224 */ /* 0x000fce00078e00ff */
.L_x_9:
[----:B------:R-:W0:Y:S02]  /*02a0*/  LDCU.64 UR4, c[0x0][0x388] ;  /* 0x00007100ff0477ac */ /* 0x000e240008000a00 */
[----:B0-----:R-:W-:-:S04]  /*02b0*/  LEA R6, P0, R17, UR4, 0x3 ;  /* 0x0000000411067c11 */ /* 0x001fc8000f8018ff */
[----:B------:R-:W-:-:S06]  /*02c0*/  LEA.HI.X R7, R17, UR5, R0, 0x3, P0 ;  /* 0x0000000511077c11 */ /* 0x000fcc00080f1c00 */
[----:B------:R-:W2:Y:S01]  /*02d0*/  LDG.E.64 R6, desc[UR6][R6.64] ;  /* 0x0000000606067981 */ /* 0x000ea2000c1e1b00 */
[----:B------:R-:W-:Y:S02]  /*02e0*/  MOV R18, R4 ;  /* 0x0000000400127202 */ /* 0x000fe40000000f00 */
[----:B------:R-:W-:Y:S01]  /*02f0*/  MOV R28, RZ ;  /* 0x000000ff001c7202 */ /* 0x000fe20000000f00 */
[-C--:B--2---:R-:W-:Y:S02]  /*0300*/  IMAD R9, R7, R6.reuse, RZ ;  /* 0x0000000607097224 */ /* 0x084fe400078e02ff */
[----:B------:R-:W-:-:S04]  /*0310*/  IMAD.WIDE.U32 R10, R6, R6, RZ ;  /* 0x00000006060a7225 */ /* 0x000fc800078e00ff */
[----:B------:R-:W-:-:S04]  /*0320*/  IMAD R9, R6, R7, R9 ;  /* 0x0000000706097224 */ /* 0x000fc800078e0209 */
[----:B------:R-:W-:Y:S01]  /*0330*/  IMAD.IADD R9, R11, 0x1, R9 ;  /* 0x000000010b097824 */ /* 0x000fe200078e0209 */
[----:B------:R-:W-:-:S03]  /*0340*/  IADD3 R11, P0, PT, R29, -0x10, RZ ;  /* 0xfffffff01d0b7810 */ /* 0x000fc60007f1e0ff */
[----:B------:R-:W-:Y:S02]  /*0350*/  IMAD R13, R9, R6, RZ ;  /* 0x00000006090d7224 */ /* 0x000fe400078e02ff */
[----:B------:R-:W-:-:S04]  /*0360*/  IMAD.WIDE.U32 R8, R6, R10, R18 ;  /* 0x0000000a06087225 */ /* 0x000fc800078e0012 */
[----:B------:R-:W-:Y:S02]  /*0370*/  IMAD R13, R7, R10, R13 ;  /* 0x0000000a070d7224 */ /* 0x000fe400078e020d */
[----:B------:R-:W-:Y:S01]  /*0380*/  IMAD.X R10, RZ, RZ, -0x1, P0 ;  /* 0xffffffffff0a7424 */ /* 0x000fe200000e06ff */
[----:B------:R-:W-:Y:S01]  /*0390*/  ISETP.GT.U32.AND P0, PT, R8, R11, PT ;  /* 0x0000000b0800720c */ /* 0x000fe20003f04070 */
[----:B------:R-:W-:-:S05]  /*03a0*/  IMAD.IADD R15, R9, 0x1, R13 ;  /* 0x00000001090f7824 */ /* 0x000fca00078e020d */
[----:B------:R-:W-:-:S13]  /*03b0*/  ISETP.GT.AND.EX P0, PT, R15, R10, PT, P0 ;  /* 0x0000000a0f00720c */ /* 0x000fda0003f04300 */
[----:B------:R-:W-:Y:S05]  /*03c0*/  @P0 BRA `(.L_x_5) ;  /* 0x0000000000a80947 */ /* 0x000fea0003800000 */
[----:B------:R-:W-:Y:S01]  /*03d0*/  BSSY.RECONVERGENT B3, `(.L_x_6) ;  /* 0x0000025000037945 */ /* 0x000fe20003800200 */
[----:B------:R-:W-:-:S03]  /*03e0*/  IMAD.MOV.U32 R28, RZ, RZ, RZ ;  /* 0x000000ffff1c7224 */ /* 0x000fc600078e00ff */
[----:B------:R-:W-:Y:S05]  /*03f0*/  @P1 BRA `(.L_x_7) ;  /* 0x0000000000881947 */ /* 0x000fea0003800000 */
[----:B------:R-:W0:Y:S01]  /*0400*/  LDCU.64 UR4, c[0x0][0x388] ;  /* 0x00007100ff0477ac */ /* 0x000e220008000a00 */
[----:B------:R-:W-:Y:S01]  /*0410*/  PLOP3.LUT P1, PT, PT, PT, PT, 0x8, 0x80 ;  /* 0x000000000080781c */ /* 0x000fe20003f2e170 */
[----:B------:R-:W-:Y:S02]  /*0420*/  IMAD.MOV.U32 R28, RZ, RZ, RZ ;  /* 0x000000ffff1c7224 */ /* 0x000fe400078e00ff */
[----:B0-----:R-:W-:Y:S01]  /*0430*/  IMAD.U32 R18, RZ, RZ, UR4 ;  /* 0x00000004ff127e24 */ /* 0x001fe2000f8e00ff */
[----:B------:R-:W-:-:S09]  /*0440*/  MOV R31, UR5 ;  /* 0x00000005001f7c02 */ /* 0x000fd20008000f00 */
.L_x_8:
[----:B------:R-:W-:Y:S01]  /*0450*/  IMAD.MOV.U32 R10, RZ, RZ, R18 ;  /* 0x000000ffff0a7224 */ /* 0x000fe200078e0012 */
[----:B------:R-:W-:-:S06]  /*0460*/  MOV R11, R31 ;  /* 0x0000001f000b7202 */ /* 0x000fcc0000000f00 */
[----:B------:R-:W2:Y:S02]  /*0470*/  LDG.E.64 R10, desc[UR6][R10.64] ;  /* 0x000000060a0a7981 */ /* 0x000ea4000c1e1b00 */
[-C--:B--2---:R-:W-:Y:S02]  /*0480*/  IMAD R33, R11, R10.reuse, RZ ;  /* 0x0000000a0b217224 */ /* 0x084fe400078e02ff */
[----:B------:R-:W-:-:S04]  /*0490*/  IMAD.WIDE.U32 R12, R10, R10, RZ ;  /* 0x0000000a0a0c7225 */ /* 0x000fc800078e00ff */
[----:B------:R-:W-:-:S04]  /*04a0*/  IMAD R33, R10, R11, R33 ;  /* 0x0000000b0a217224 */ /* 0x000fc800078e0221 */
[----:B------:R-:W-:-:S04]  /*04b0*/  IMAD.IADD R13, R13, 0x1, R33 ;  /* 0x000000010d0d7824 */ /* 0x000fc800078e0221 */
[----:B------:R-:W-:-:S04]  /*04c0*/  IMAD R14, R13, R12, RZ ;  /* 0x0000000c0d0e7224 */ /* 0x000fc800078e02ff */
[----:B------:R-:W-:Y:S02]  /*04d0*/  IMAD R33, R13, R12, R14 ;  /* 0x0000000c0d217224 */ /* 0x000fe400078e020e */
[----:B------:R-:W-:-:S04]  /*04e0*/  IMAD.MOV.U32 R14, RZ, RZ, R8 ;  /* 0x000000ffff0e7224 */ /* 0x000fc800078e0008 */
[----:B------:R-:W-:-:S03]  /*04f0*/  IMAD.WIDE.U32 R12, R12, R12, R14 ;  /* 0x0000000c0c0c7225 */ /* 0x000fc600078e000e */
[----:B------:R-:W-:Y:S02]  /*0500*/  ISETP.GT.U32.AND P0, PT, R12, R29, PT ;  /* 0x0000001d0c00720c */ /* 0x000fe40003f04070 */
[----:B------:R-:W-:-:S04]  /*0510*/  IADD3 R33, PT, PT, R13, R33, RZ ;  /* 0x000000210d217210 */ /* 0x000fc80007ffe0ff */
[----:B------:R-:W-:-:S13]  /*0520*/  ISETP.GT.AND.EX P0, PT, R33, RZ, PT, P0 ;  /* 0x000000ff2100720c */ /* 0x000fda0003f04300 */
[----:B------:R-:W-:Y:S05]  /*0530*/  @P0 BRA `(.L_x_7) ;  /* 0x0000000000380947 */ /* 0x000fea0003800000 */
[----:B------:R-:W-:Y:S02]  /*0540*/  ISETP.NE.U32.AND P0, PT, R12, R29, PT ;  /* 0x0000001d0c00720c */ /* 0x000fe40003f05070 */
[----:B------:R-:W-:Y:S02]  /*0550*/  IADD3 R18, P1, PT, R18, 0x8, RZ ;  /* 0x0000000812127810 */ /* 0x000fe40007f3e0ff */
[----:B------:R-:W-:-:S03]  /*0560*/  ISETP.NE.AND.EX P0, PT, R33, RZ, PT, P0 ;  /* 0x000000ff2100720c */ /* 0x000fc60003f05300 */
[----:B------:R-:W-:Y:S01]  /*0570*/  IMAD.X R31, RZ, RZ, R31, P1 ;  /* 0x000000ffff1f7224 */ /* 0x000fe200008e061f */
[----:B------:R-:W-:-:S09]  /*0580*/  PLOP3.LUT P1, PT, P0, PT, PT, 0x8, 0x80 ;  /* 0x000000000080781c */ /* 0x000fd2000072e170 */
[----:B------:R-:W-:Y:S01]  /*0590*/  @!P0 IMAD.MOV.U32 R22, RZ, RZ, R10 ;  /* 0x000000ffff168224 */ /* 0x000fe200078e000a */
[----:B------:R-:W-:Y:S01]  /*05a0*/  @!P0 MOV R23, R11 ;  /* 0x0000000b00178202 */ /* 0x000fe20000000f00 */
[----:B------:R-:W-:Y:S01]  /*05b0*/  @!P0 IMAD.MOV.U32 R28, RZ, RZ, 0x1 ;  /* 0x00000001ff1c8424 */ /* 0x000fe200078e00ff */
[----:B------:R-:W-:Y:S01]  /*05c0*/  @!P0 MOV R26, R2 ;  /* 0x00000002001a8202 */ /* 0x000fe20000000f00 */
[----:B------:R-:W-:Y:S01]  /*05d0*/  @!P0 IMAD.MOV.U32 R20, RZ, RZ, 0x1 ;  /* 0x00000001ff148424 */ /* 0x000fe200078e00ff */
[----:B------:R-:W-:Y:S01]  /*05e0*/  @!P0 MOV R25, R7 ;  /* 0x0000000700198202 */ /* 0x000fe20000000f00 */
[----:B------:R-:W-:Y:S02]  /*05f0*/  @!P0 IMAD.MOV.U32 R27, RZ, RZ, R3 ;  /* 0x000000ffff1b8224 */ /* 0x000fe400078e0003 */
[----:B------:R-:W-:Y:S01]  /*0600*/  @!P0 IMAD.MOV.U32 R24, RZ, RZ, R6 ;  /* 0x000000ffff188224 */ /* 0x000fe200078e0006 */
[----:B------:R-:W-:Y:S06]  /*0610*/  @P0 BRA `(.L_x_8) ;  /* 0xfffffffc008c0947 */ /* 0x000fec000383ffff */
.L_x_7:
[----:B------:R-:W-:Y:S05]  /*0620*/  BSYNC.RECONVERGENT B3 ;  /* 0x0000000000037941 */ /* 0x000fea0003800200 */
.L_x_6:
[----:B------:R-:W-:Y:S02]  /*0630*/  ISETP.NE.AND P0, PT, R28, RZ, PT ;  /* 0x000000ff1c00720c */ /* 0x000fe40003f05270 */
[----:B------:R-:W-:-:S05]  /*0640*/  IADD3 R17, P2, PT, R17, 0x1, RZ ;  /* 0x0000000111117810 */ /* 0x000fca0007f5e0ff */
[----:B------:R-:W-:-:S06]  /*0650*/  IMAD.X R0, RZ, RZ, R0, P2 ;  /* 0x000000ffff007224 */ /* 0x000fcc00010e0600 */
[----:B------:R-:W-:Y:S05]  /*0660*/  @!P0 BRA `(.L_x_9) ;  /* 0xfffffffc000c8947 */ /* 0x000fea000383ffff */
.L_x_5:
[----:B------:R-:W-:Y:S05]  /*0670*/  BSYNC.RECONVERGENT B2 ;  /* 0x0000000000027941 */ /* 0x000fea0003800200 */
.L_x_4:
[----:B------:R-:W-:-:S13]  /*0680*/  ISETP.EQ.AND P0, PT, R20, RZ, PT ;  /* 0x000000ff1400720c */ /* 0x000fda0003f02270 */
.L_x_3:
[----:B------:R-:W-:Y:S05]  /*0690*/  BSYNC.RECONVERGENT B1 ;  /* 0x0000000000017941 */ /* 0x000fea0003800200 */
.L_x_2:
[----:B------:R-:W-:-:S05]  /*06a0*/  IADD3 R21, P2, PT, R21, 0x1, RZ ;  /* 0x0000000115157810 */ /* 0x000fca0007f5e0ff */
[----:B------:R-:W-:Y:S01]  /*06b0*/  IMAD.X R16, RZ, RZ, R16, P2 ;  /* 0x000000ffff107224 */ /* 0x000fe200010e0610 */
[----:B------:R-:W-:Y:S07]  /*06c0*/  @P0 BRA `(.L_x_10) ;  /* 0xfffffff800a00947 */ /* 0x000fee000383ffff */
.L_x_1:
[----:B------:R-:W-:Y:S05]  /*06d0*/  BSYNC.RECONVERGENT B0 ;  /* 0x0000000000007941 */ /* 0x000fea0003800200 */
.L_x_0:
[----:B------:R-:W0:Y:S01]  /*06e0*/  LDC.64 R2, c[0x0][0x390] ;  /* 0x0000e400ff027b82 */ /* 0x000e220000000a00 */
[----:B------:R-:W-:Y:S01]  /*06f0*/  UMOV UR4, URZ ;  /* 0x000000ff00047c82 */ /* 0x000fe20008000000 */
[----:B0-----:R-:W-:-:S05]  /*0700*/  IMAD.WIDE.U32 R2, R29, 0x18, R2 ;  /* 0x000000181d027825 */ /* 0x001fca00078e0002 */
[----:B------:R-:W-:-:S05]  /*0710*/  IADD3 R3, PT, PT, R3, UR4, RZ ;  /* 0x0000000403037c10 */ /* 0x000fca000fffe0ff */
[----:B------:R-:W-:Y:S04]  /*0720*/  STG.E.64 desc[UR6][R2.64], R26 ;  /* 0x0000001a02007986 */ /* 0x000fe8000c101b06 */
[----:B------:R-:W-:Y:S04]  /*0730*/  STG.E.64 desc[UR6][R2.64+0x8], R24 ;  /* 0x0000081802007986 */ /* 0x000fe8000c101b06 */
[----:B------:R-:W-:Y:S01]  /*0740*/  STG.E.64 desc[UR6][R2.64+0x10], R22 ;  /* 0x0000101602007986 */ /* 0x000fe2000c101b06 */
[----:B------:R-:W-:Y:S05]  /*0750*/  EXIT ;  /* 0x000000000000794d */ /* 0x000fea0003800000 */
.L_x_11:
[----:B------:R-:W-:-:S00]  /*0760*/  BRA `(.L_x_11) ;  /* 0xfffffffc00fc7947 */ /* 0x000fc0000383ffff */
[----:B------:R-:W-:-:S00]  /*0770*/  NOP ;  /* 0x0000000000007918 */ /* 0x000fc00000000000 */
        /* <DEDUP_REMOVED lines=8> */
.L_x_12:


//--------------------- .nv.shared.reserved.0     --------------------------
	.section	.nv.shared.reserved.0,"aw",@nobits
	.weak		__nv_reservedSMEM_offset_0_alias
	.size		__nv_reservedSMEM_offset_0_alias, 0, 64
	.other		__nv_reservedSMEM_offset_0_alias,@"STO_CUDA_RESERVED_SHARED STV_DEFAULT"
__nv_reservedSMEM_offset_0_alias:
	.zero		0
	.zero		64


//--------------------- .nv.constant0._Z18CalculationsKernelxPxS_ --------------------------
	.section	.nv.constant0._Z18CalculationsKernelxPxS_,"a",@progbits
	.sectionflags	@""
	.align	4
.nv.constant0._Z18CalculationsKernelxPxS_:
	.zero		920


//--------------------- SYMBOLS --------------------------

	.type		.nv.reservedSmem.offset0,@object
	.size		.nv.reservedSmem.offset0,0x4
